//
// Generated by NVIDIA NVVM Compiler
//
// Compiler Build ID: CL-36424714
// Cuda compilation tools, release 13.0, V13.0.88
// Based on NVVM 20.0.0
//

.version 9.0
.target sm_100
.address_size 64

	// .globl	_Z31gemm_bias_relu_kernel_coarsenedPKfS0_S0_Pfmmm
// _ZZ31gemm_bias_relu_kernel_coarsenedPKfS0_S0_PfmmmE2As has been demoted
// _ZZ31gemm_bias_relu_kernel_coarsenedPKfS0_S0_PfmmmE2Ws has been demoted

.visible .entry _Z31gemm_bias_relu_kernel_coarsenedPKfS0_S0_Pfmmm(
	.param .u64 .ptr .align 1 _Z31gemm_bias_relu_kernel_coarsenedPKfS0_S0_Pfmmm_param_0,
	.param .u64 .ptr .align 1 _Z31gemm_bias_relu_kernel_coarsenedPKfS0_S0_Pfmmm_param_1,
	.param .u64 .ptr .align 1 _Z31gemm_bias_relu_kernel_coarsenedPKfS0_S0_Pfmmm_param_2,
	.param .u64 .ptr .align 1 _Z31gemm_bias_relu_kernel_coarsenedPKfS0_S0_Pfmmm_param_3,
	.param .u64 _Z31gemm_bias_relu_kernel_coarsenedPKfS0_S0_Pfmmm_param_4,
	.param .u64 _Z31gemm_bias_relu_kernel_coarsenedPKfS0_S0_Pfmmm_param_5,
	.param .u64 _Z31gemm_bias_relu_kernel_coarsenedPKfS0_S0_Pfmmm_param_6
)
{
	.reg .pred 	%p<30>;
	.reg .b32 	%r<37>;
	.reg .b32 	%f<330>;
	.reg .b64 	%rd<59>;
	// demoted variable
	.shared .align 4 .b8 _ZZ31gemm_bias_relu_kernel_coarsenedPKfS0_S0_PfmmmE2As[4096];
	// demoted variable
	.shared .align 4 .b8 _ZZ31gemm_bias_relu_kernel_coarsenedPKfS0_S0_PfmmmE2Ws[16384];
	ld.param.u64 	%rd25, [_Z31gemm_bias_relu_kernel_coarsenedPKfS0_S0_Pfmmm_param_1];
	ld.param.u64 	%rd22, [_Z31gemm_bias_relu_kernel_coarsenedPKfS0_S0_Pfmmm_param_4];
	ld.param.u64 	%rd23, [_Z31gemm_bias_relu_kernel_coarsenedPKfS0_S0_Pfmmm_param_5];
	ld.param.u64 	%rd24, [_Z31gemm_bias_relu_kernel_coarsenedPKfS0_S0_Pfmmm_param_6];
	cvta.to.global.u64 	%rd1, %rd25;
	mov.u32 	%r14, %ctaid.y;
	mov.u32 	%r15, %ctaid.x;
	mov.u32 	%r36, %tid.y;
	mov.u32 	%r35, %tid.x;
	shl.b32 	%r16, %r14, 5;
	add.s32 	%r3, %r16, %r36;
	shl.b32 	%r17, %r15, 7;
	shl.b32 	%r4, %r35, 2;
	add.s32 	%r5, %r17, %r4;
	add.s64 	%rd2, %rd23, 31;
	setp.lt.u64 	%p1, %rd2, 32;
	mov.f32 	%f324, 0f00000000;
	mov.f32 	%f325, %f324;
	mov.f32 	%f326, %f324;
	mov.f32 	%f327, %f324;
	@%p1 bra 	$L__BB0_16;
	cvt.u64.u32 	%rd3, %r3;
	shl.b32 	%r18, %r36, 7;
	mov.u32 	%r19, _ZZ31gemm_bias_relu_kernel_coarsenedPKfS0_S0_PfmmmE2As;
	add.s32 	%r6, %r19, %r18;
	add.s32 	%r7, %r6, %r4;
	mul.lo.s64 	%rd4, %rd23, %rd3;
	shl.b32 	%r21, %r36, 9;
	mov.u32 	%r22, _ZZ31gemm_bias_relu_kernel_coarsenedPKfS0_S0_PfmmmE2Ws;
	shl.b32 	%r23, %r4, 2;
	add.s32 	%r24, %r22, %r23;
	add.s32 	%r8, %r24, 15872;
	cvt.s64.s32 	%rd5, %r5;
	add.s32 	%r9, %r24, %r21;
	add.s32 	%r25, %r5, 1;
	cvt.s64.s32 	%rd6, %r25;
	mul.lo.s64 	%rd7, %rd23, %rd6;
	add.s32 	%r26, %r5, 2;
	cvt.s64.s32 	%rd8, %r26;
	mul.lo.s64 	%rd9, %rd23, %rd8;
	add.s32 	%r27, %r5, 3;
	cvt.s64.s32 	%rd10, %r27;
	shr.u64 	%rd11, %rd2, 5;
	mov.f32 	%f324, 0f00000000;
	mov.b64 	%rd58, 0;
$L__BB0_2:
	setp.le.u64 	%p2, %rd22, %rd3;
	cvt.u64.u32 	%rd16, %r35;
	setp.le.u64 	%p3, %rd23, %rd16;
	mov.f32 	%f328, 0f00000000;
	or.pred  	%p4, %p2, %p3;
	@%p4 bra 	$L__BB0_4;
	ld.param.u64 	%rd55, [_Z31gemm_bias_relu_kernel_coarsenedPKfS0_S0_Pfmmm_param_0];
	add.s64 	%rd27, %rd4, %rd16;
	cvta.to.global.u64 	%rd28, %rd55;
	shl.b64 	%rd29, %rd27, 2;
	add.s64 	%rd30, %rd28, %rd29;
	ld.global.f32 	%f328, [%rd30];
$L__BB0_4:
	setp.le.u64 	%p5, %rd24, %rd5;
	st.shared.f32 	[%r7], %f328;
	cvt.u64.u32 	%rd17, %r36;
	setp.le.u64 	%p6, %rd23, %rd17;
	mov.f32 	%f329, 0f00000000;
	or.pred  	%p7, %p5, %p6;
	@%p7 bra 	$L__BB0_6;
	mad.lo.s64 	%rd31, %rd23, %rd5, %rd17;
	shl.b64 	%rd32, %rd31, 2;
	add.s64 	%rd33, %rd1, %rd32;
	ld.global.f32 	%f329, [%rd33];
$L__BB0_6:
	setp.gt.u64 	%p8, %rd23, %rd17;
	setp.gt.u64 	%p9, %rd24, %rd6;
	st.shared.f32 	[%r9], %f329;
	and.pred  	%p10, %p9, %p8;
	@%p10 bra 	$L__BB0_8;
	mov.b32 	%r28, 0;
	st.shared.u32 	[%r9+4], %r28;
	bra.uni 	$L__BB0_9;
$L__BB0_8:
	add.s64 	%rd35, %rd7, %rd17;
	shl.b64 	%rd36, %rd35, 2;
	add.s64 	%rd37, %rd1, %rd36;
	ld.global.f32 	%f21, [%rd37];
	st.shared.f32 	[%r9+4], %f21;
$L__BB0_9:
	setp.gt.u64 	%p12, %rd24, %rd8;
	and.pred  	%p13, %p12, %p8;
	@%p13 bra 	$L__BB0_11;
	mov.b32 	%r29, 0;
	st.shared.u32 	[%r9+8], %r29;
	bra.uni 	$L__BB0_12;
$L__BB0_11:
	add.s64 	%rd39, %rd9, %rd17;
	shl.b64 	%rd40, %rd39, 2;
	add.s64 	%rd41, %rd1, %rd40;
	ld.global.f32 	%f22, [%rd41];
	st.shared.f32 	[%r9+8], %f22;
$L__BB0_12:
	setp.gt.u64 	%p15, %rd24, %rd10;
	and.pred  	%p16, %p15, %p8;
	@%p16 bra 	$L__BB0_14;
	mov.b32 	%r30, 0;
	st.shared.u32 	[%r9+12], %r30;
	bra.uni 	$L__BB0_15;
$L__BB0_14:
	mad.lo.s64 	%rd43, %rd23, %rd10, %rd17;
	shl.b64 	%rd44, %rd43, 2;
	add.s64 	%rd45, %rd1, %rd44;
	ld.global.f32 	%f23, [%rd45];
	st.shared.f32 	[%r9+12], %f23;
$L__BB0_15:
	cvt.u32.u64 	%r31, %rd16;
	bar.sync 	0;
	ld.shared.f32 	%f24, [%r6];
	ld.shared.f32 	%f25, [%r8+-15872];
	fma.rn.f32 	%f26, %f24, %f25, %f327;
	ld.shared.f32 	%f27, [%r8+-15868];
	fma.rn.f32 	%f28, %f24, %f27, %f326;
	ld.shared.f32 	%f29, [%r8+-15864];
	fma.rn.f32 	%f30, %f24, %f29, %f325;
	ld.shared.f32 	%f31, [%r8+-15860];
	fma.rn.f32 	%f32, %f24, %f31, %f324;
	ld.shared.f32 	%f33, [%r6+4];
	ld.shared.f32 	%f34, [%r8+-15360];
	fma.rn.f32 	%f35, %f33, %f34, %f26;
	ld.shared.f32 	%f36, [%r8+-15356];
	fma.rn.f32 	%f37, %f33, %f36, %f28;
	ld.shared.f32 	%f38, [%r8+-15352];
	fma.rn.f32 	%f39, %f33, %f38, %f30;
	ld.shared.f32 	%f40, [%r8+-15348];
	fma.rn.f32 	%f41, %f33, %f40, %f32;
	ld.shared.f32 	%f42, [%r6+8];
	ld.shared.f32 	%f43, [%r8+-14848];
	fma.rn.f32 	%f44, %f42, %f43, %f35;
	ld.shared.f32 	%f45, [%r8+-14844];
	fma.rn.f32 	%f46, %f42, %f45, %f37;
	ld.shared.f32 	%f47, [%r8+-14840];
	fma.rn.f32 	%f48, %f42, %f47, %f39;
	ld.shared.f32 	%f49, [%r8+-14836];
	fma.rn.f32 	%f50, %f42, %f49, %f41;
	ld.shared.f32 	%f51, [%r6+12];
	ld.shared.f32 	%f52, [%r8+-14336];
	fma.rn.f32 	%f53, %f51, %f52, %f44;
	ld.shared.f32 	%f54, [%r8+-14332];
	fma.rn.f32 	%f55, %f51, %f54, %f46;
	ld.shared.f32 	%f56, [%r8+-14328];
	fma.rn.f32 	%f57, %f51, %f56, %f48;
	ld.shared.f32 	%f58, [%r8+-14324];
	fma.rn.f32 	%f59, %f51, %f58, %f50;
	ld.shared.f32 	%f60, [%r6+16];
	ld.shared.f32 	%f61, [%r8+-13824];
	fma.rn.f32 	%f62, %f60, %f61, %f53;
	ld.shared.f32 	%f63, [%r8+-13820];
	fma.rn.f32 	%f64, %f60, %f63, %f55;
	ld.shared.f32 	%f65, [%r8+-13816];
	fma.rn.f32 	%f66, %f60, %f65, %f57;
	ld.shared.f32 	%f67, [%r8+-13812];
	fma.rn.f32 	%f68, %f60, %f67, %f59;
	ld.shared.f32 	%f69, [%r6+20];
	ld.shared.f32 	%f70, [%r8+-13312];
	fma.rn.f32 	%f71, %f69, %f70, %f62;
	ld.shared.f32 	%f72, [%r8+-13308];
	fma.rn.f32 	%f73, %f69, %f72, %f64;
	ld.shared.f32 	%f74, [%r8+-13304];
	fma.rn.f32 	%f75, %f69, %f74, %f66;
	ld.shared.f32 	%f76, [%r8+-13300];
	fma.rn.f32 	%f77, %f69, %f76, %f68;
	ld.shared.f32 	%f78, [%r6+24];
	ld.shared.f32 	%f79, [%r8+-12800];
	fma.rn.f32 	%f80, %f78, %f79, %f71;
	ld.shared.f32 	%f81, [%r8+-12796];
	fma.rn.f32 	%f82, %f78, %f81, %f73;
	ld.shared.f32 	%f83, [%r8+-12792];
	fma.rn.f32 	%f84, %f78, %f83, %f75;
	ld.shared.f32 	%f85, [%r8+-12788];
	fma.rn.f32 	%f86, %f78, %f85, %f77;
	ld.shared.f32 	%f87, [%r6+28];
	ld.shared.f32 	%f88, [%r8+-12288];
	fma.rn.f32 	%f89, %f87, %f88, %f80;
	ld.shared.f32 	%f90, [%r8+-12284];
	fma.rn.f32 	%f91, %f87, %f90, %f82;
	ld.shared.f32 	%f92, [%r8+-12280];
	fma.rn.f32 	%f93, %f87, %f92, %f84;
	ld.shared.f32 	%f94, [%r8+-12276];
	fma.rn.f32 	%f95, %f87, %f94, %f86;
	ld.shared.f32 	%f96, [%r6+32];
	ld.shared.f32 	%f97, [%r8+-11776];
	fma.rn.f32 	%f98, %f96, %f97, %f89;
	ld.shared.f32 	%f99, [%r8+-11772];
	fma.rn.f32 	%f100, %f96, %f99, %f91;
	ld.shared.f32 	%f101, [%r8+-11768];
	fma.rn.f32 	%f102, %f96, %f101, %f93;
	ld.shared.f32 	%f103, [%r8+-11764];
	fma.rn.f32 	%f104, %f96, %f103, %f95;
	ld.shared.f32 	%f105, [%r6+36];
	ld.shared.f32 	%f106, [%r8+-11264];
	fma.rn.f32 	%f107, %f105, %f106, %f98;
	ld.shared.f32 	%f108, [%r8+-11260];
	fma.rn.f32 	%f109, %f105, %f108, %f100;
	ld.shared.f32 	%f110, [%r8+-11256];
	fma.rn.f32 	%f111, %f105, %f110, %f102;
	ld.shared.f32 	%f112, [%r8+-11252];
	fma.rn.f32 	%f113, %f105, %f112, %f104;
	ld.shared.f32 	%f114, [%r6+40];
	ld.shared.f32 	%f115, [%r8+-10752];
	fma.rn.f32 	%f116, %f114, %f115, %f107;
	ld.shared.f32 	%f117, [%r8+-10748];
	fma.rn.f32 	%f118, %f114, %f117, %f109;
	ld.shared.f32 	%f119, [%r8+-10744];
	fma.rn.f32 	%f120, %f114, %f119, %f111;
	ld.shared.f32 	%f121, [%r8+-10740];
	fma.rn.f32 	%f122, %f114, %f121, %f113;
	ld.shared.f32 	%f123, [%r6+44];
	ld.shared.f32 	%f124, [%r8+-10240];
	fma.rn.f32 	%f125, %f123, %f124, %f116;
	ld.shared.f32 	%f126, [%r8+-10236];
	fma.rn.f32 	%f127, %f123, %f126, %f118;
	ld.shared.f32 	%f128, [%r8+-10232];
	fma.rn.f32 	%f129, %f123, %f128, %f120;
	ld.shared.f32 	%f130, [%r8+-10228];
	fma.rn.f32 	%f131, %f123, %f130, %f122;
	ld.shared.f32 	%f132, [%r6+48];
	ld.shared.f32 	%f133, [%r8+-9728];
	fma.rn.f32 	%f134, %f132, %f133, %f125;
	ld.shared.f32 	%f135, [%r8+-9724];
	fma.rn.f32 	%f136, %f132, %f135, %f127;
	ld.shared.f32 	%f137, [%r8+-9720];
	fma.rn.f32 	%f138, %f132, %f137, %f129;
	ld.shared.f32 	%f139, [%r8+-9716];
	fma.rn.f32 	%f140, %f132, %f139, %f131;
	ld.shared.f32 	%f141, [%r6+52];
	ld.shared.f32 	%f142, [%r8+-9216];
	fma.rn.f32 	%f143, %f141, %f142, %f134;
	ld.shared.f32 	%f144, [%r8+-9212];
	fma.rn.f32 	%f145, %f141, %f144, %f136;
	ld.shared.f32 	%f146, [%r8+-9208];
	fma.rn.f32 	%f147, %f141, %f146, %f138;
	ld.shared.f32 	%f148, [%r8+-9204];
	fma.rn.f32 	%f149, %f141, %f148, %f140;
	ld.shared.f32 	%f150, [%r6+56];
	ld.shared.f32 	%f151, [%r8+-8704];
	fma.rn.f32 	%f152, %f150, %f151, %f143;
	ld.shared.f32 	%f153, [%r8+-8700];
	fma.rn.f32 	%f154, %f150, %f153, %f145;
	ld.shared.f32 	%f155, [%r8+-8696];
	fma.rn.f32 	%f156, %f150, %f155, %f147;
	ld.shared.f32 	%f157, [%r8+-8692];
	fma.rn.f32 	%f158, %f150, %f157, %f149;
	ld.shared.f32 	%f159, [%r6+60];
	ld.shared.f32 	%f160, [%r8+-8192];
	fma.rn.f32 	%f161, %f159, %f160, %f152;
	ld.shared.f32 	%f162, [%r8+-8188];
	fma.rn.f32 	%f163, %f159, %f162, %f154;
	ld.shared.f32 	%f164, [%r8+-8184];
	fma.rn.f32 	%f165, %f159, %f164, %f156;
	ld.shared.f32 	%f166, [%r8+-8180];
	fma.rn.f32 	%f167, %f159, %f166, %f158;
	ld.shared.f32 	%f168, [%r6+64];
	ld.shared.f32 	%f169, [%r8+-7680];
	fma.rn.f32 	%f170, %f168, %f169, %f161;
	ld.shared.f32 	%f171, [%r8+-7676];
	fma.rn.f32 	%f172, %f168, %f171, %f163;
	ld.shared.f32 	%f173, [%r8+-7672];
	fma.rn.f32 	%f174, %f168, %f173, %f165;
	ld.shared.f32 	%f175, [%r8+-7668];
	fma.rn.f32 	%f176, %f168, %f175, %f167;
	ld.shared.f32 	%f177, [%r6+68];
	ld.shared.f32 	%f178, [%r8+-7168];
	fma.rn.f32 	%f179, %f177, %f178, %f170;
	ld.shared.f32 	%f180, [%r8+-7164];
	fma.rn.f32 	%f181, %f177, %f180, %f172;
	ld.shared.f32 	%f182, [%r8+-7160];
	fma.rn.f32 	%f183, %f177, %f182, %f174;
	ld.shared.f32 	%f184, [%r8+-7156];
	fma.rn.f32 	%f185, %f177, %f184, %f176;
	ld.shared.f32 	%f186, [%r6+72];
	ld.shared.f32 	%f187, [%r8+-6656];
	fma.rn.f32 	%f188, %f186, %f187, %f179;
	ld.shared.f32 	%f189, [%r8+-6652];
	fma.rn.f32 	%f190, %f186, %f189, %f181;
	ld.shared.f32 	%f191, [%r8+-6648];
	fma.rn.f32 	%f192, %f186, %f191, %f183;
	ld.shared.f32 	%f193, [%r8+-6644];
	fma.rn.f32 	%f194, %f186, %f193, %f185;
	ld.shared.f32 	%f195, [%r6+76];
	ld.shared.f32 	%f196, [%r8+-6144];
	fma.rn.f32 	%f197, %f195, %f196, %f188;
	ld.shared.f32 	%f198, [%r8+-6140];
	fma.rn.f32 	%f199, %f195, %f198, %f190;
	ld.shared.f32 	%f200, [%r8+-6136];
	fma.rn.f32 	%f201, %f195, %f200, %f192;
	ld.shared.f32 	%f202, [%r8+-6132];
	fma.rn.f32 	%f203, %f195, %f202, %f194;
	ld.shared.f32 	%f204, [%r6+80];
	ld.shared.f32 	%f205, [%r8+-5632];
	fma.rn.f32 	%f206, %f204, %f205, %f197;
	ld.shared.f32 	%f207, [%r8+-5628];
	fma.rn.f32 	%f208, %f204, %f207, %f199;
	ld.shared.f32 	%f209, [%r8+-5624];
	fma.rn.f32 	%f210, %f204, %f209, %f201;
	ld.shared.f32 	%f211, [%r8+-5620];
	fma.rn.f32 	%f212, %f204, %f211, %f203;
	ld.shared.f32 	%f213, [%r6+84];
	ld.shared.f32 	%f214, [%r8+-5120];
	fma.rn.f32 	%f215, %f213, %f214, %f206;
	ld.shared.f32 	%f216, [%r8+-5116];
	fma.rn.f32 	%f217, %f213, %f216, %f208;
	ld.shared.f32 	%f218, [%r8+-5112];
	fma.rn.f32 	%f219, %f213, %f218, %f210;
	ld.shared.f32 	%f220, [%r8+-5108];
	fma.rn.f32 	%f221, %f213, %f220, %f212;
	ld.shared.f32 	%f222, [%r6+88];
	ld.shared.f32 	%f223, [%r8+-4608];
	fma.rn.f32 	%f224, %f222, %f223, %f215;
	ld.shared.f32 	%f225, [%r8+-4604];
	fma.rn.f32 	%f226, %f222, %f225, %f217;
	ld.shared.f32 	%f227, [%r8+-4600];
	fma.rn.f32 	%f228, %f222, %f227, %f219;
	ld.shared.f32 	%f229, [%r8+-4596];
	fma.rn.f32 	%f230, %f222, %f229, %f221;
	ld.shared.f32 	%f231, [%r6+92];
	ld.shared.f32 	%f232, [%r8+-4096];
	fma.rn.f32 	%f233, %f231, %f232, %f224;
	ld.shared.f32 	%f234, [%r8+-4092];
	fma.rn.f32 	%f235, %f231, %f234, %f226;
	ld.shared.f32 	%f236, [%r8+-4088];
	fma.rn.f32 	%f237, %f231, %f236, %f228;
	ld.shared.f32 	%f238, [%r8+-4084];
	fma.rn.f32 	%f239, %f231, %f238, %f230;
	ld.shared.f32 	%f240, [%r6+96];
	ld.shared.f32 	%f241, [%r8+-3584];
	fma.rn.f32 	%f242, %f240, %f241, %f233;
	ld.shared.f32 	%f243, [%r8+-3580];
	fma.rn.f32 	%f244, %f240, %f243, %f235;
	ld.shared.f32 	%f245, [%r8+-3576];
	fma.rn.f32 	%f246, %f240, %f245, %f237;
	ld.shared.f32 	%f247, [%r8+-3572];
	fma.rn.f32 	%f248, %f240, %f247, %f239;
	ld.shared.f32 	%f249, [%r6+100];
	ld.shared.f32 	%f250, [%r8+-3072];
	fma.rn.f32 	%f251, %f249, %f250, %f242;
	ld.shared.f32 	%f252, [%r8+-3068];
	fma.rn.f32 	%f253, %f249, %f252, %f244;
	ld.shared.f32 	%f254, [%r8+-3064];
	fma.rn.f32 	%f255, %f249, %f254, %f246;
	ld.shared.f32 	%f256, [%r8+-3060];
	fma.rn.f32 	%f257, %f249, %f256, %f248;
	ld.shared.f32 	%f258, [%r6+104];
	ld.shared.f32 	%f259, [%r8+-2560];
	fma.rn.f32 	%f260, %f258, %f259, %f251;
	ld.shared.f32 	%f261, [%r8+-2556];
	fma.rn.f32 	%f262, %f258, %f261, %f253;
	ld.shared.f32 	%f263, [%r8+-2552];
	fma.rn.f32 	%f264, %f258, %f263, %f255;
	ld.shared.f32 	%f265, [%r8+-2548];
	fma.rn.f32 	%f266, %f258, %f265, %f257;
	ld.shared.f32 	%f267, [%r6+108];
	ld.shared.f32 	%f268, [%r8+-2048];
	fma.rn.f32 	%f269, %f267, %f268, %f260;
	ld.shared.f32 	%f270, [%r8+-2044];
	fma.rn.f32 	%f271, %f267, %f270, %f262;
	ld.shared.f32 	%f272, [%r8+-2040];
	fma.rn.f32 	%f273, %f267, %f272, %f264;
	ld.shared.f32 	%f274, [%r8+-2036];
	fma.rn.f32 	%f275, %f267, %f274, %f266;
	ld.shared.f32 	%f276, [%r6+112];
	ld.shared.f32 	%f277, [%r8+-1536];
	fma.rn.f32 	%f278, %f276, %f277, %f269;
	ld.shared.f32 	%f279, [%r8+-1532];
	fma.rn.f32 	%f280, %f276, %f279, %f271;
	ld.shared.f32 	%f281, [%r8+-1528];
	fma.rn.f32 	%f282, %f276, %f281, %f273;
	ld.shared.f32 	%f283, [%r8+-1524];
	fma.rn.f32 	%f284, %f276, %f283, %f275;
	ld.shared.f32 	%f285, [%r6+116];
	ld.shared.f32 	%f286, [%r8+-1024];
	fma.rn.f32 	%f287, %f285, %f286, %f278;
	ld.shared.f32 	%f288, [%r8+-1020];
	fma.rn.f32 	%f289, %f285, %f288, %f280;
	ld.shared.f32 	%f290, [%r8+-1016];
	fma.rn.f32 	%f291, %f285, %f290, %f282;
	ld.shared.f32 	%f292, [%r8+-1012];
	fma.rn.f32 	%f293, %f285, %f292, %f284;
	ld.shared.f32 	%f294, [%r6+120];
	ld.shared.f32 	%f295, [%r8+-512];
	fma.rn.f32 	%f296, %f294, %f295, %f287;
	ld.shared.f32 	%f297, [%r8+-508];
	fma.rn.f32 	%f298, %f294, %f297, %f289;
	ld.shared.f32 	%f299, [%r8+-504];
	fma.rn.f32 	%f300, %f294, %f299, %f291;
	ld.shared.f32 	%f301, [%r8+-500];
	fma.rn.f32 	%f302, %f294, %f301, %f293;
	ld.shared.f32 	%f303, [%r6+124];
	ld.shared.f32 	%f304, [%r8];
	fma.rn.f32 	%f327, %f303, %f304, %f296;
	ld.shared.f32 	%f305, [%r8+4];
	fma.rn.f32 	%f326, %f303, %f305, %f298;
	ld.shared.f32 	%f306, [%r8+8];
	fma.rn.f32 	%f325, %f303, %f306, %f300;
	ld.shared.f32 	%f307, [%r8+12];
	fma.rn.f32 	%f324, %f303, %f307, %f302;
	bar.sync 	0;
	add.s64 	%rd58, %rd58, 1;
	add.s32 	%r36, %r36, 32;
	add.s32 	%r35, %r31, 32;
	setp.gt.u64 	%p17, %rd11, %rd58;
	@%p17 bra 	$L__BB0_2;
$L__BB0_16:
	ld.param.u64 	%rd57, [_Z31gemm_bias_relu_kernel_coarsenedPKfS0_S0_Pfmmm_param_3];
	ld.param.u64 	%rd56, [_Z31gemm_bias_relu_kernel_coarsenedPKfS0_S0_Pfmmm_param_2];
	cvt.u64.u32 	%rd12, %r3;
	setp.gt.u64 	%p18, %rd22, %rd12;
	cvt.s64.s32 	%rd46, %r5;
	setp.gt.u64 	%p19, %rd24, %rd46;
	and.pred  	%p20, %p18, %p19;
	cvta.to.global.u64 	%rd47, %rd56;
	mul.wide.s32 	%rd48, %r5, 4;
	add.s64 	%rd13, %rd47, %rd48;
	mad.lo.s64 	%rd49, %rd24, %rd12, %rd46;
	cvta.to.global.u64 	%rd50, %rd57;
	shl.b64 	%rd51, %rd49, 2;
	add.s64 	%rd14, %rd50, %rd51;
	@%p20 bra 	$L__BB0_17;
	bra.uni 	$L__BB0_18;
$L__BB0_17:
	ld.global.f32 	%f308, [%rd13];
	add.f32 	%f309, %f327, %f308;
	max.f32 	%f310, %f309, 0f00000000;
	st.global.f32 	[%rd14], %f310;
$L__BB0_18:
	setp.le.u64 	%p21, %rd22, %rd12;
	add.s32 	%r32, %r5, 1;
	cvt.s64.s32 	%rd52, %r32;
	setp.le.u64 	%p22, %rd24, %rd52;
	or.pred  	%p23, %p21, %p22;
	@%p23 bra 	$L__BB0_20;
	ld.global.f32 	%f311, [%rd13+4];
	add.f32 	%f312, %f326, %f311;
	max.f32 	%f313, %f312, 0f00000000;
	st.global.f32 	[%rd14+4], %f313;
$L__BB0_20:
	setp.le.u64 	%p24, %rd22, %rd12;
	add.s32 	%r33, %r5, 2;
	cvt.s64.s32 	%rd53, %r33;
	setp.le.u64 	%p25, %rd24, %rd53;
	or.pred  	%p26, %p24, %p25;
	@%p26 bra 	$L__BB0_22;
	ld.global.f32 	%f314, [%rd13+8];
	add.f32 	%f315, %f325, %f314;
	max.f32 	%f316, %f315, 0f00000000;
	st.global.f32 	[%rd14+8], %f316;
$L__BB0_22:
	setp.le.u64 	%p27, %rd22, %rd12;
	add.s32 	%r34, %r5, 3;
	cvt.s64.s32 	%rd54, %r34;
	setp.le.u64 	%p28, %rd24, %rd54;
	or.pred  	%p29, %p27, %p28;
	@%p29 bra 	$L__BB0_24;
	ld.global.f32 	%f317, [%rd13+12];
	add.f32 	%f318, %f324, %f317;
	max.f32 	%f319, %f318, 0f00000000;
	st.global.f32 	[%rd14+12], %f319;
$L__BB0_24:
	ret;

}


// ===== COMPILED SASS (sm_100) =====

	.target	sm_100

	.elftype	@"ET_EXEC"


//--------------------- .note.nv.tkinfo           --------------------------
	.section	.note.nv.tkinfo,"",@"SHT_NOTE"
	.sectionflags	@"SHF_NOTE_NV_TKINFO"
	.tkinfo
        /*0018*/ 	.word	0x00000002
        /*0030*/ 	.string	""
        /*0030*/ 	.string	"ptxas"
        /*0030*/ 	.string	"Cuda compilation tools, release 13.0, V13.0.88"
        /*0030*/ 	.string	"Build cuda_13.0.r13.0/compiler.36424714_0"
        /*0030*/ 	.string	"-arch sm_100 -m 64 "



//--------------------- .note.nv.cuinfo           --------------------------
	.section	.note.nv.cuinfo,"",@"SHT_NOTE"
	.sectionflags	@"SHF_NOTE_NV_CUINFO"
        /*0018*/ 	.short	0x0002
        /*001a*/ 	.short	0x0064
        /*001c*/ 	.short	0x0082
	.zero		2


//--------------------- .nv.info                  --------------------------
	.section	.nv.info,"",@"SHT_CUDA_INFO"
	.align	4


	//----- nvinfo : EIATTR_REGCOUNT
	.align		4
        /*0000*/ 	.byte	0x04, 0x2f
        /*0002*/ 	.short	(.L_1 - .L_0)
	.align		4
.L_0:
        /*0004*/ 	.word	index@(_Z31gemm_bias_relu_kernel_coarsenedPKfS0_S0_Pfmmm)
        /*0008*/ 	.word	0x00000020


	//----- nvinfo : EIATTR_FRAME_SIZE
	.align		4
.L_1:
        /*000c*/ 	.byte	0x04, 0x11
        /*000e*/ 	.short	(.L_3 - .L_2)
	.align		4
.L_2:
        /*0010*/ 	.word	index@(_Z31gemm_bias_relu_kernel_coarsenedPKfS0_S0_Pfmmm)
        /*0014*/ 	.word	0x00000000


	//----- nvinfo : EIATTR_MIN_STACK_SIZE
	.align		4
.L_3:
        /*0018*/ 	.byte	0x04, 0x12
        /*001a*/ 	.short	(.L_5 - .L_4)
	.align		4
.L_4:
        /*001c*/ 	.word	index@(_Z31gemm_bias_relu_kernel_coarsenedPKfS0_S0_Pfmmm)
        /*0020*/ 	.word	0x00000000
.L_5:


//--------------------- .nv.compat                --------------------------
	.section	.nv.compat,"",@"SHT_CUDA_COMPAT_INFO"
	.align	4
        /*0000*/ 	.byte	0x02, 0x09, 0x00, 0x00, 0x02, 0x02, 0x01, 0x00, 0x02, 0x05, 0x05, 0x00, 0x03, 0x07, 0x01, 0x01
        /*0010*/ 	.byte	0x02, 0x03, 0x00, 0x00, 0x02, 0x06, 0x01, 0x00, 0x04, 0x0b, 0x08, 0x00, 0x09, 0x00, 0x00, 0x00
        /*0020*/ 	.byte	0x00, 0x00, 0x00, 0x00


//--------------------- .nv.info._Z31gemm_bias_relu_kernel_coarsenedPKfS0_S0_Pfmmm --------------------------
	.section	.nv.info._Z31gemm_bias_relu_kernel_coarsenedPKfS0_S0_Pfmmm,"",@"SHT_CUDA_INFO"
	.sectionflags	@""
	.align	4


	//----- nvinfo : EIATTR_CUDA_API_VERSION
	.align		4
        /*0000*/ 	.byte	0x04, 0x37
        /*0002*/ 	.short	(.L_7 - .L_6)
.L_6:
        /*0004*/ 	.word	0x00000082


	//----- nvinfo : EIATTR_KPARAM_INFO
	.align		4
.L_7:
        /*0008*/ 	.byte	0x04, 0x17
        /*000a*/ 	.short	(.L_9 - .L_8)
.L_8:
        /*000c*/ 	.word	0x00000000
        /*0010*/ 	.short	0x0006
        /*0012*/ 	.short	0x0030
        /*0014*/ 	.byte	0x00, 0xf0, 0x21, 0x00


	//----- nvinfo : EIATTR_KPARAM_INFO
	.align		4
.L_9:
        /*0018*/ 	.byte	0x04, 0x17
        /*001a*/ 	.short	(.L_11 - .L_10)
.L_10:
        /*001c*/ 	.word	0x00000000
        /*0020*/ 	.short	0x0005
        /*0022*/ 	.short	0x0028
        /*0024*/ 	.byte	0x00, 0xf0, 0x21, 0x00


	//----- nvinfo : EIATTR_KPARAM_INFO
	.align		4
.L_11:
        /*0028*/ 	.byte	0x04, 0x17
        /*002a*/ 	.short	(.L_13 - .L_12)
.L_12:
        /*002c*/ 	.word	0x00000000
        /*0030*/ 	.short	0x0004
        /*0032*/ 	.short	0x0020
        /*0034*/ 	.byte	0x00, 0xf0, 0x21, 0x00


	//----- nvinfo : EIATTR_KPARAM_INFO
	.align		4
.L_13:
        /*0038*/ 	.byte	0x04, 0x17
        /*003a*/ 	.short	(.L_15 - .L_14)
.L_14:
        /*003c*/ 	.word	0x00000000
        /*0040*/ 	.short	0x0003
        /*0042*/ 	.short	0x0018
        /*0044*/ 	.byte	0x00, 0xf5, 0x21, 0x00


	//----- nvinfo : EIATTR_KPARAM_INFO
	.align		4
.L_15:
        /*0048*/ 	.byte	0x04, 0x17
        /*004a*/ 	.short	(.L_17 - .L_16)
.L_16:
        /*004c*/ 	.word	0x00000000
        /*0050*/ 	.short	0x0002
        /*0052*/ 	.short	0x0010
        /*0054*/ 	.byte	0x00, 0xf5, 0x21, 0x00


	//----- nvinfo : EIATTR_KPARAM_INFO
	.align		4
.L_17:
        /*0058*/ 	.byte	0x04, 0x17
        /*005a*/ 	.short	(.L_19 - .L_18)
.L_18:
        /*005c*/ 	.word	0x00000000
        /*0060*/ 	.short	0x0001
        /*0062*/ 	.short	0x0008
        /*0064*/ 	.byte	0x00, 0xf5, 0x21, 0x00


	//----- nvinfo : EIATTR_KPARAM_INFO
	.align		4
.L_19:
        /*0068*/ 	.byte	0x04, 0x17
        /*006a*/ 	.short	(.L_21 - .L_20)
.L_20:
        /*006c*/ 	.word	0x00000000
        /*0070*/ 	.short	0x0000
        /*0072*/ 	.short	0x0000
        /*0074*/ 	.byte	0x00, 0xf5, 0x21, 0x00


	//----- nvinfo : EIATTR_SPARSE_MMA_MASK
	.align		4
.L_21:
        /*0078*/ 	.byte	0x03, 0x50
        /*007a*/ 	.short	0x0000


	//----- nvinfo : EIATTR_MAXREG_COUNT
	.align		4
        /*007c*/ 	.byte	0x03, 0x1b
        /*007e*/ 	.short	0x00ff


	//----- nvinfo : EIATTR_NUM_BARRIERS
	.align		4
        /*0080*/ 	.byte	0x02, 0x4c
        /*0082*/ 	.byte	0x01
	.zero		1


	//----- nvinfo : EIATTR_MERCURY_ISA_VERSION
	.align		4
        /*0084*/ 	.byte	0x03, 0x5f
        /*0086*/ 	.short	0x0101


	//----- nvinfo : EIATTR_VRC_CTA_INIT_COUNT
	.align		4
        /*0088*/ 	.byte	0x02, 0x4a
	.zero		1
	.zero		1


	//----- nvinfo : EIATTR_EXIT_INSTR_OFFSETS
	.align		4
        /*008c*/ 	.byte	0x04, 0x1c
        /*008e*/ 	.short	(.L_23 - .L_22)


	//   ....[0]....
.L_22:
        /*0090*/ 	.word	0x000014d0


	//   ....[1]....
        /*0094*/ 	.word	0x00001520


	//----- nvinfo : EIATTR_CBANK_PARAM_SIZE
	.align		4
.L_23:
        /*0098*/ 	.byte	0x03, 0x19
        /*009a*/ 	.short	0x0038


	//----- nvinfo : EIATTR_PARAM_CBANK
	.align		4
        /*009c*/ 	.byte	0x04, 0x0a
        /*009e*/ 	.short	(.L_25 - .L_24)
	.align		4
.L_24:
        /*00a0*/ 	.word	index@(.nv.constant0._Z31gemm_bias_relu_kernel_coarsenedPKfS0_S0_Pfmmm)
        /*00a4*/ 	.short	0x0380
        /*00a6*/ 	.short	0x0038


	//----- nvinfo : EIATTR_SW_WAR
	.align		4
.L_25:
        /*00a8*/ 	.byte	0x04, 0x36
        /*00aa*/ 	.short	(.L_27 - .L_26)
.L_26:
        /*00ac*/ 	.word	0x00000008
.L_27:


//--------------------- .nv.callgraph             --------------------------
	.section	.nv.callgraph,"",@"SHT_CUDA_CALLGRAPH"
	.align	4
	.sectionentsize	8
	.align		4
        /*0000*/ 	.word	0x00000000
	.align		4
        /*0004*/ 	.word	0xffffffff
	.align		4
        /*0008*/ 	.word	0x00000000
	.align		4
        /*000c*/ 	.word	0xfffffffe
	.align		4
        /*0010*/ 	.word	0x00000000
	.align		4
        /*0014*/ 	.word	0xfffffffd
	.align		4
        /*0018*/ 	.word	0x00000000
	.align		4
        /*001c*/ 	.word	0xfffffffc


//--------------------- .text._Z31gemm_bias_relu_kernel_coarsenedPKfS0_S0_Pfmmm --------------------------
	.section	.text._Z31gemm_bias_relu_kernel_coarsenedPKfS0_S0_Pfmmm,"ax",@progbits
	.align	128
        .global         _Z31gemm_bias_relu_kernel_coarsenedPKfS0_S0_Pfmmm
        .type           _Z31gemm_bias_relu_kernel_coarsenedPKfS0_S0_Pfmmm,@function
        .size           _Z31gemm_bias_relu_kernel_coarsenedPKfS0_S0_Pfmmm,(.L_x_3 - _Z31gemm_bias_relu_kernel_coarsenedPKfS0_S0_Pfmmm)
        .other          _Z31gemm_bias_relu_kernel_coarsenedPKfS0_S0_Pfmmm,@"STO_CUDA_ENTRY STV_DEFAULT"
_Z31gemm_bias_relu_kernel_coarsenedPKfS0_S0_Pfmmm:
.text._Z31gemm_bias_relu_kernel_coarsenedPKfS0_S0_Pfmmm:
[----:B------:R-:W-:Y:S01]  /*0000*/  LDC R1, c[0x0][0x37c] ;  /* 0x0000df00ff017b82 */ /* 0x000fe20000000800 */
[----:B------:R-:W0:Y:S01]  /*0010*/  LDCU.64 UR4, c[0x0][0x3a8] ;  /* 0x00007500ff0477ac */ /* 0x000e220008000a00 */
[----:B------:R-:W1:Y:S01]  /*0020*/  S2R R23, SR_TID.X ;  /* 0x0000000000177919 */ /* 0x000e620000002100 */
[----:B------:R-:W-:Y:S02]  /*0030*/  CS2R R14, SRZ ;  /* 0x00000000000e7805 */ /* 0x000fe4000001ff00 */
[----:B------:R-:W-:Y:S01]  /*0040*/  CS2R R12, SRZ ;  /* 0x00000000000c7805 */ /* 0x000fe2000001ff00 */
[----:B------:R-:W2:Y:S01]  /*0050*/  LDCU.64 UR10, c[0x0][0x358] ;  /* 0x00006b00ff0a77ac */ /* 0x000ea20008000a00 */
[----:B------:R-:W3:Y:S01]  /*0060*/  S2R R25, SR_CTAID.Y ;  /* 0x0000000000197919 */ /* 0x000ee20000002600 */
[----:B------:R-:W3:Y:S01]  /*0070*/  S2R R24, SR_TID.Y ;  /* 0x0000000000187919 */ /* 0x000ee20000002200 */
[----:B------:R-:W4:Y:S01]  /*0080*/  S2R R27, SR_CTAID.X ;  /* 0x00000000001b7919 */ /* 0x000f220000002500 */
[----:B0-----:R-:W-:-:S04]  /*0090*/  UIADD3 UR7, UP0, UPT, UR4, 0x1f, URZ ;  /* 0x0000001f04077890 */ /* 0x001fc8000ff1e0ff */
[----:B------:R-:W-:Y:S02]  /*00a0*/  UIADD3.X UR8, UPT, UPT, URZ, UR5, URZ, UP0, !UPT ;  /* 0x00000005ff087290 */ /* 0x000fe400087fe4ff */
[----:B------:R-:W-:-:S04]  /*00b0*/  UISETP.GE.U32.AND UP0, UPT, UR7, 0x20, UPT ;  /* 0x000000200700788c */ /* 0x000fc8000bf06070 */
[----:B------:R-:W-:Y:S01]  /*00c0*/  UISETP.GE.U32.AND.EX UP0, UPT, UR8, URZ, UPT, UP0 ;  /* 0x000000ff0800728c */ /* 0x000fe2000bf06100 */
[----:B-1----:R-:W-:Y:S02]  /*00d0*/  SHF.L.U32 R2, R23, 0x2, RZ ;  /* 0x0000000217027819 */ /* 0x002fe400000006ff */
[----:B---3--:R-:W-:Y:S02]  /*00e0*/  LEA R25, R25, R24, 0x5 ;  /* 0x0000001819197211 */ /* 0x008fe400078e28ff */
[----:B----4-:R-:W-:-:S04]  /*00f0*/  LEA R26, R27, R2, 0x7 ;  /* 0x000000021b1a7211 */ /* 0x010fc800078e38ff */
[----:B--2---:R-:W-:Y:S05]  /*0100*/  BRA.U !UP0, `(.L_x_0) ;  /* 0x0000001108487547 */ /* 0x004fea000b800000 */
[----:B------:R-:W0:Y:S01]  /*0110*/  S2UR UR6, SR_CgaCtaId ;  /* 0x00000000000679c3 */ /* 0x000e220000008800 */
[----:B------:R-:W-:Y:S01]  /*0120*/  UMOV UR4, 0x400 ;  /* 0x0000040000047882 */ /* 0x000fe20000000000 */
[----:B------:R-:W-:Y:S01]  /*0130*/  HFMA2 R15, -RZ, RZ, 0, 0 ;  /* 0x00000000ff0f7431 */ /* 0x000fe200000001ff */
[----:B------:R-:W-:Y:S01]  /*0140*/  UIADD3 UR5, UPT, UPT, UR4, 0x1000, URZ ;  /* 0x0000100004057890 */ /* 0x000fe2000fffe0ff */
[C---:B------:R-:W-:Y:S01]  /*0150*/  IADD3 R21, PT, PT, R26.reuse, 0x2, RZ ;  /* 0x000000021a157810 */ /* 0x040fe20007ffe0ff */
[----:B------:R-:W-:Y:S01]  /*0160*/  USHF.R.U64 UR7, UR7, 0x5, UR8 ;  /* 0x0000000507077899 */ /* 0x000fe20008001208 */
[----:B------:R-:W-:Y:S01]  /*0170*/  IADD3 R20, PT, PT, R26, 0x3, RZ ;  /* 0x000000031a147810 */ /* 0x000fe20007ffe0ff */
[----:B------:R-:W1:Y:S01]  /*0180*/  LDCU.64 UR16, c[0x0][0x3b0] ;  /* 0x00007600ff1077ac */ /* 0x000e620008000a00 */
[----:B------:R-:W2:Y:S01]  /*0190*/  LDCU.128 UR12, c[0x0][0x3a0] ;  /* 0x00007400ff0c77ac */ /* 0x000ea20008000c00 */
[----:B0-----:R-:W-:Y:S02]  /*01a0*/  ULEA UR4, UR6, UR4, 0x18 ;  /* 0x0000000406047291 */ /* 0x001fe4000f8ec0ff */
[----:B------:R-:W-:-:S02]  /*01b0*/  ULEA UR5, UR6, UR5, 0x18 ;  /* 0x0000000506057291 */ /* 0x000fc4000f8ec0ff */
[----:B------:R-:W-:Y:S02]  /*01c0*/  USHF.R.U32.HI UR6, URZ, 0x5, UR8 ;  /* 0x00000005ff067899 */ /* 0x000fe40008011608 */
[----:B------:R-:W-:Y:S01]  /*01d0*/  LEA R3, R24, UR4, 0x7 ;  /* 0x0000000418037c11 */ /* 0x000fe2000f8e38ff */
[----:B------:R-:W-:Y:S01]  /*01e0*/  UMOV UR4, URZ ;  /* 0x000000ff00047c82 */ /* 0x000fe20008000000 */
[----:B------:R-:W-:Y:S01]  /*01f0*/  LEA R22, R23, UR5, 0x4 ;  /* 0x0000000517167c11 */ /* 0x000fe2000f8e20ff */
[----:B------:R-:W-:Y:S01]  /*0200*/  UMOV UR5, URZ ;  /* 0x000000ff00057c82 */ /* 0x000fe20008000000 */
[----:B------:R-:W-:Y:S02]  /*0210*/  IADD3 R2, PT, PT, R2, R3, RZ ;  /* 0x0000000302027210 */ /* 0x000fe40007ffe0ff */
[----:B-12---:R-:W-:-:S07]  /*0220*/  LEA R0, R24, R22, 0x9 ;  /* 0x0000001618007211 */ /* 0x006fce00078e48ff */
.L_x_1:
[----:B------:R-:W-:Y:S02]  /*0230*/  ISETP.GE.U32.AND P0, PT, R23, UR14, PT ;  /* 0x0000000e17007c0c */ /* 0x000fe4000bf06070 */
[----:B------:R-:W-:Y:S02]  /*0240*/  ISETP.GE.U32.AND P1, PT, R25, UR12, PT ;  /* 0x0000000c19007c0c */ /* 0x000fe4000bf26070 */
[----:B------:R-:W-:Y:S02]  /*0250*/  ISETP.GE.U32.AND.EX P0, PT, RZ, UR15, PT, P0 ;  /* 0x0000000fff007c0c */ /* 0x000fe4000bf06100 */
[----:B------:R-:W-:Y:S02]  /*0260*/  ISETP.GE.U32.AND P2, PT, R26, UR16, PT ;  /* 0x000000101a007c0c */ /* 0x000fe4000bf46070 */
[----:B------:R-:W-:Y:S02]  /*0270*/  ISETP.GE.U32.OR.EX P0, PT, RZ, UR13, P0, P1 ;  /* 0x0000000dff007c0c */ /* 0x000fe40008706510 */
[----:B------:R-:W-:-:S02]  /*0280*/  ISETP.GE.U32.AND P1, PT, R24, UR14, PT ;  /* 0x0000000e18007c0c */ /* 0x000fc4000bf26070 */
[----:B------:R-:W-:Y:S02]  /*0290*/  SHF.R.S32.HI R16, RZ, 0x1f, R26 ;  /* 0x0000001fff107819 */ /* 0x000fe4000001141a */
[----:B------:R-:W-:Y:S02]  /*02a0*/  ISETP.GE.U32.AND.EX P1, PT, RZ, UR15, PT, P1 ;  /* 0x0000000fff007c0c */ /* 0x000fe4000bf26110 */
[----:B------:R-:W-:Y:S02]  /*02b0*/  ISETP.GE.U32.AND P3, PT, R24, UR14, PT ;  /* 0x0000000e18007c0c */ /* 0x000fe4000bf66070 */
[----:B------:R-:W-:Y:S02]  /*02c0*/  ISETP.GE.U32.OR.EX P1, PT, R16, UR17, P1, P2 ;  /* 0x0000001110007c0c */ /* 0x000fe40008f26520 */
[----:B------:R-:W-:Y:S01]  /*02d0*/  ISETP.LT.U32.AND P2, PT, R21, UR16, PT ;  /* 0x0000001015007c0c */ /* 0x000fe2000bf41070 */
[----:B------:R-:W0:Y:S01]  /*02e0*/  @!P0 LDC.64 R6, c[0x0][0x380] ;  /* 0x0000e000ff068b82 */ /* 0x000e220000000a00 */
[----:B------:R-:W-:-:S02]  /*02f0*/  @!P0 MOV R8, R23 ;  /* 0x0000001700088202 */ /* 0x000fc40000000f00 */
[----:B------:R-:W-:Y:S02]  /*0300*/  @!P0 MOV R9, RZ ;  /* 0x000000ff00098202 */ /* 0x000fe40000000f00 */
[----:B------:R-:W-:Y:S02]  /*0310*/  SHF.R.S32.HI R17, RZ, 0x1f, R21 ;  /* 0x0000001fff117819 */ /* 0x000fe40000011415 */
[----:B------:R-:W-:Y:S01]  /*0320*/  ISETP.GE.U32.AND.EX P3, PT, RZ, UR15, PT, P3 ;  /* 0x0000000fff007c0c */ /* 0x000fe2000bf66130 */
[----:B------:R-:W-:Y:S01]  /*0330*/  @!P0 IMAD.WIDE.U32 R10, R25, UR14, R8 ;  /* 0x0000000e190a8c25 */ /* 0x000fe2000f8e0008 */
[----:B------:R-:W-:Y:S01]  /*0340*/  IADD3 R28, PT, PT, R26, 0x1, RZ ;  /* 0x000000011a1c7810 */ /* 0x000fe20007ffe0ff */
[----:B------:R-:W1:Y:S01]  /*0350*/  @!P1 LDC.64 R4, c[0x0][0x388] ;  /* 0x0000e200ff049b82 */ /* 0x000e620000000a00 */
[----:B------:R-:W-:Y:S01]  /*0360*/  ISETP.LT.U32.AND.EX P2, PT, R17, UR17, !P3, P2 ;  /* 0x0000001111007c0c */ /* 0x000fe2000df41120 */
[----:B------:R-:W-:Y:S02]  /*0370*/  @!P0 IMAD R9, R25, UR15, R11 ;  /* 0x0000000f19098c24 */ /* 0x000fe4000f8e020b */
[----:B------:R-:W-:Y:S01]  /*0380*/  @!P1 IMAD R11, R16, UR14, RZ ;  /* 0x0000000e100b9c24 */ /* 0x000fe2000f8e02ff */
[----:B------:R-:W-:-:S03]  /*0390*/  SHF.R.S32.HI R16, RZ, 0x1f, R28 ;  /* 0x0000001fff107819 */ /* 0x000fc6000001141c */
[----:B------:R-:W-:Y:S01]  /*03a0*/  @!P1 IMAD R11, R26, UR15, R11 ;  /* 0x0000000f1a0b9c24 */ /* 0x000fe2000f8e020b */
[C---:B0-----:R-:W-:Y:S02]  /*03b0*/  @!P0 LEA R8, P4, R10.reuse, R6, 0x2 ;  /* 0x000000060a088211 */ /* 0x041fe400078810ff */
[----:B------:R-:W-:Y:S02]  /*03c0*/  @!P1 MOV R6, R24 ;  /* 0x0000001800069202 */ /* 0x000fe40000000f00 */
[----:B------:R-:W-:Y:S02]  /*03d0*/  @!P0 LEA.HI.X R9, R10, R7, R9, 0x2, P4 ;  /* 0x000000070a098211 */ /* 0x000fe400020f1409 */
[----:B------:R-:W-:-:S03]  /*03e0*/  @!P1 MOV R7, RZ ;  /* 0x000000ff00079202 */ /* 0x000fc60000000f00 */
[----:B------:R-:W-:-:S03]  /*03f0*/  @!P1 IMAD.WIDE.U32 R18, R26, UR14, R6 ;  /* 0x0000000e1a129c25 */ /* 0x000fc6000f8e0006 */
[----:B------:R-:W0:Y:S02]  /*0400*/  @P2 LDC.64 R6, c[0x0][0x388] ;  /* 0x0000e200ff062b82 */ /* 0x000e240000000a00 */
[----:B------:R-:W-:Y:S02]  /*0410*/  @!P1 IADD3 R11, PT, PT, R19, R11, RZ ;  /* 0x0000000b130b9210 */ /* 0x000fe40007ffe0ff */
[----:B-1----:R-:W-:Y:S01]  /*0420*/  @!P1 LEA R10, P4, R18, R4, 0x2 ;  /* 0x00000004120a9211 */ /* 0x002fe200078810ff */
[----:B------:R-:W-:-:S03]  /*0430*/  @P2 IMAD R4, R17, UR14, RZ ;  /* 0x0000000e11042c24 */ /* 0x000fc6000f8e02ff */
[----:B------:R-:W-:Y:S01]  /*0440*/  @!P1 LEA.HI.X R11, R18, R5, R11, 0x2, P4 ;  /* 0x00000005120b9211 */ /* 0x000fe200020f140b */
[C---:B------:R-:W-:Y:S01]  /*0450*/  @P2 IMAD R17, R21.reuse, UR15, R4 ;  /* 0x0000000f15112c24 */ /* 0x040fe2000f8e0204 */
[----:B------:R-:W-:Y:S02]  /*0460*/  ISETP.LT.U32.AND P4, PT, R28, UR16, PT ;  /* 0x000000101c007c0c */ /* 0x000fe4000bf81070 */
[----:B------:R-:W-:Y:S02]  /*0470*/  @P2 MOV R4, R24 ;  /* 0x0000001800042202 */ /* 0x000fe40000000f00 */
[----:B------:R-:W-:Y:S02]  /*0480*/  @P2 MOV R5, RZ ;  /* 0x000000ff00052202 */ /* 0x000fe40000000f00 */
[----:B------:R-:W-:Y:S01]  /*0490*/  ISETP.LT.U32.AND.EX P4, PT, R16, UR17, !P3, P4 ;  /* 0x0000001110007c0c */ /* 0x000fe2000df81140 */
[----:B------:R-:W-:-:S05]  /*04a0*/  @P2 IMAD.WIDE.U32 R4, R21, UR14, R4 ;  /* 0x0000000e15042c25 */ /* 0x000fca000f8e0004 */
[----:B------:R-:W-:Y:S02]  /*04b0*/  @P2 IADD3 R5, PT, PT, R5, R17, RZ ;  /* 0x0000001105052210 */ /* 0x000fe40007ffe0ff */
[----:B0-----:R-:W-:-:S05]  /*04c0*/  @P2 LEA R6, P5, R4, R6, 0x2 ;  /* 0x0000000604062211 */ /* 0x001fca00078a10ff */
[----:B------:R-:W-:Y:S01]  /*04d0*/  @P4 IMAD R17, R16, UR14, RZ ;  /* 0x0000000e10114c24 */ /* 0x000fe2000f8e02ff */
[----:B------:R-:W-:Y:S02]  /*04e0*/  @P2 LEA.HI.X R7, R4, R7, R5, 0x2, P5 ;  /* 0x0000000704072211 */ /* 0x000fe400028f1405 */
[----:B------:R-:W0:Y:S01]  /*04f0*/  @P4 LDC.64 R4, c[0x0][0x388] ;  /* 0x0000e200ff044b82 */ /* 0x000e220000000a00 */
[----:B------:R-:W-:Y:S01]  /*0500*/  @P4 MOV R18, R24 ;  /* 0x0000001800124202 */ /* 0x000fe20000000f00 */
[----:B------:R-:W-:Y:S01]  /*0510*/  @P4 IMAD R16, R28, UR15, R17 ;  /* 0x0000000f1c104c24 */ /* 0x000fe2000f8e0211 */
[----:B------:R-:W-:Y:S01]  /*0520*/  @P4 MOV R19, RZ ;  /* 0x000000ff00134202 */ /* 0x000fe20000000f00 */
[----:B------:R-:W2:Y:S01]  /*0530*/  @P2 LDG.E R7, desc[UR10][R6.64] ;  /* 0x0000000a06072981 */ /* 0x000ea2000c1e1900 */
[----:B------:R-:W-:Y:S01]  /*0540*/  ISETP.LT.U32.AND P5, PT, R20, UR16, PT ;  /* 0x0000001014007c0c */ /* 0x000fe2000bfa1070 */
[----:B------:R-:W-:Y:S01]  /*0550*/  @P4 IMAD.WIDE.U32 R28, R28, UR14, R18 ;  /* 0x0000000e1c1c4c25 */ /* 0x000fe2000f8e0012 */
[----:B------:R-:W-:-:S02]  /*0560*/  SHF.R.S32.HI R18, RZ, 0x1f, R20 ;  /* 0x0000001fff127819 */ /* 0x000fc40000011414 */
[----:B------:R-:W-:Y:S02]  /*0570*/  MOV R19, RZ ;  /* 0x000000ff00137202 */ /* 0x000fe40000000f00 */
[----:B------:R-:W-:Y:S02]  /*0580*/  ISETP.LT.U32.AND.EX P3, PT, R18, UR17, !P3, P5 ;  /* 0x0000001112007c0c */ /* 0x000fe4000df61150 */
[----:B------:R-:W-:Y:S02]  /*0590*/  @P4 IADD3 R17, PT, PT, R29, R16, RZ ;  /* 0x000000101d114210 */ /* 0x000fe40007ffe0ff */
[----:B------:R1:W3:Y:S01]  /*05a0*/  @!P0 LDG.E R19, desc[UR10][R8.64] ;  /* 0x0000000a08138981 */ /* 0x0002e2000c1e1900 */
[----:B0-----:R-:W-:-:S04]  /*05b0*/  @P4 LEA R16, P5, R28, R4, 0x2 ;  /* 0x000000041c104211 */ /* 0x001fc800078a10ff */
[----:B------:R-:W-:-:S04]  /*05c0*/  @P4 LEA.HI.X R17, R28, R5, R17, 0x2, P5 ;  /* 0x000000051c114211 */ /* 0x000fc800028f1411 */
[----:B------:R-:W0:Y:S01]  /*05d0*/  @P3 LDC.64 R4, c[0x0][0x388] ;  /* 0x0000e200ff043b82 */ /* 0x000e220000000a00 */
[----:B-1----:R-:W-:Y:S01]  /*05e0*/  MOV R8, RZ ;  /* 0x000000ff00087202 */ /* 0x002fe20000000f00 */
[----:B------:R-:W-:-:S05]  /*05f0*/  @P3 IMAD R29, R18, UR14, RZ ;  /* 0x0000000e121d3c24 */ /* 0x000fca000f8e02ff */
[----:B------:R1:W4:Y:S01]  /*0600*/  @!P1 LDG.E R8, desc[UR10][R10.64] ;  /* 0x0000000a0a089981 */ /* 0x000322000c1e1900 */
[----:B------:R-:W-:Y:S01]  /*0610*/  @P3 IMAD R29, R20, UR15, R29 ;  /* 0x0000000f141d3c24 */ /* 0x000fe2000f8e021d */
[----:B-1----:R-:W-:Y:S02]  /*0620*/  @P3 MOV R10, R24 ;  /* 0x00000018000a3202 */ /* 0x002fe40000000f00 */
[----:B------:R-:W-:-:S03]  /*0630*/  @P3 MOV R11, RZ ;  /* 0x000000ff000b3202 */ /* 0x000fc60000000f00 */
[----:B------:R-:W-:-:S05]  /*0640*/  @P3 IMAD.WIDE.U32 R10, R20, UR14, R10 ;  /* 0x0000000e140a3c25 */ /* 0x000fca000f8e000a */
[----:B------:R-:W-:Y:S02]  /*0650*/  @P3 IADD3 R18, PT, PT, R11, R29, RZ ;  /* 0x0000001d0b123210 */ /* 0x000fe40007ffe0ff */
[C---:B0-----:R-:W-:Y:S01]  /*0660*/  @P3 LEA R4, P0, R10.reuse, R4, 0x2 ;  /* 0x000000040a043211 */ /* 0x041fe200078010ff */
[----:B------:R-:W5:Y:S03]  /*0670*/  @P4 LDG.E R29, desc[UR10][R16.64] ;  /* 0x0000000a101d4981 */ /* 0x000f66000c1e1900 */
[----:B------:R-:W-:-:S06]  /*0680*/  @P3 LEA.HI.X R5, R10, R5, R18, 0x2, P0 ;  /* 0x000000050a053211 */ /* 0x000fcc00000f1412 */
[----:B------:R-:W5:Y:S04]  /*0690*/  @P3 LDG.E R5, desc[UR10][R4.64] ;  /* 0x0000000a04053981 */ /* 0x000f68000c1e1900 */
[----:B---3--:R-:W-:Y:S04]  /*06a0*/  STS [R2], R19 ;  /* 0x0000001302007388 */ /* 0x008fe80000000800 */
[----:B------:R-:W-:Y:S04]  /*06b0*/  @!P2 STS [R0+0x8], RZ ;  /* 0x000008ff0000a388 */ /* 0x000fe80000000800 */
[----:B------:R-:W-:Y:S04]  /*06c0*/  @!P4 STS [R0+0x4], RZ ;  /* 0x000004ff0000c388 */ /* 0x000fe80000000800 */
[----:B------:R-:W-:Y:S04]  /*06d0*/  @!P3 STS [R0+0xc], RZ ;  /* 0x00000cff0000b388 */ /* 0x000fe80000000800 */
[----:B--2---:R-:W-:Y:S04]  /*06e0*/  @P2 STS [R0+0x8], R7 ;  /* 0x0000080700002388 */ /* 0x004fe80000000800 */
[----:B----4-:R-:W-:Y:S04]  /*06f0*/  STS [R0], R8 ;  /* 0x0000000800007388 */ /* 0x010fe80000000800 */
[----:B-----5:R-:W-:Y:S04]  /*0700*/  @P4 STS [R0+0x4], R29 ;  /* 0x0000041d00004388 */ /* 0x020fe80000000800 */
[----:B------:R-:W-:Y:S01]  /*0710*/  @P3 STS [R0+0xc], R5 ;  /* 0x00000c0500003388 */ /* 0x000fe20000000800 */
[----:B------:R-:W-:Y:S06]  /*0720*/  BAR.SYNC.DEFER_BLOCKING 0x0 ;  /* 0x0000000000007b1d */ /* 0x000fec0000010000 */
[----:B------:R-:W-:Y:S04]  /*0730*/  LDS.128 R16, [R3] ;  /* 0x0000000003107984 */ /* 0x000fe80000000c00 */
[----:B------:R-:W0:Y:S04]  /*0740*/  LDS.128 R8, [R22] ;  /* 0x0000000016087984 */ /* 0x000e280000000c00 */
[----:B------:R-:W1:Y:S01]  /*0750*/  LDS.128 R4, [R22+0x200] ;  /* 0x0002000016047984 */ /* 0x000e620000000c00 */
[C---:B0-----:R-:W-:Y:S01]  /*0760*/  FFMA R28, R16.reuse, R9, R13 ;  /* 0x00000009101c7223 */ /* 0x041fe2000000000d */
[C---:B------:R-:W-:Y:S01]  /*0770*/  FFMA R12, R16.reuse, R8, R12 ;  /* 0x00000008100c7223 */ /* 0x040fe2000000000c */
[C---:B------:R-:W-:Y:S01]  /*0780*/  FFMA R13, R16.reuse, R10, R14 ;  /* 0x0000000a100d7223 */ /* 0x040fe2000000000e */
[----:B------:R-:W-:-:S02]  /*0790*/  FFMA R16, R16, R11, R15 ;  /* 0x0000000b10107223 */ /* 0x000fc4000000000f */
[----:B------:R-:W0:Y:S01]  /*07a0*/  LDS.128 R8, [R22+0x400] ;  /* 0x0004000016087984 */ /* 0x000e220000000c00 */
[----:B-1----:R-:W-:Y:S01]  /*07b0*/  FFMA R29, R4, R17, R12 ;  /* 0x00000011041d7223 */ /* 0x002fe2000000000c */
[C---:B------:R-:W-:Y:S02]  /*07c0*/  FFMA R6, R17.reuse, R6, R13 ;  /* 0x0000000611067223 */ /* 0x040fe4000000000d */
[----:B------:R-:W1:Y:S01]  /*07d0*/  LDS.128 R12, [R22+0x600] ;  /* 0x00060000160c7984 */ /* 0x000e620000000c00 */
[C---:B------:R-:W-:Y:S01]  /*07e0*/  FFMA R5, R17.reuse, R5, R28 ;  /* 0x0000000511057223 */ /* 0x040fe2000000001c */
[----:B------:R-:W-:Y:S01]  /*07f0*/  FFMA R16, R17, R7, R16 ;  /* 0x0000000711107223 */ /* 0x000fe20000000010 */
[----:B0-----:R-:W-:Y:S02]  /*0800*/  FFMA R29, R8, R18, R29 ;  /* 0x00000012081d7223 */ /* 0x001fe4000000001d */
[C---:B------:R-:W-:Y:S01]  /*0810*/  FFMA R4, R18.reuse, R9, R5 ;  /* 0x0000000912047223 */ /* 0x040fe20000000005 */
[C---:B------:R-:W-:Y:S01]  /*0820*/  FFMA R17, R18.reuse, R10, R6 ;  /* 0x0000000a12117223 */ /* 0x040fe20000000006 */
[----:B------:R-:W-:Y:S01]  /*0830*/  FFMA R18, R18, R11, R16 ;  /* 0x0000000b12127223 */ /* 0x000fe20000000010 */
[----:B-1----:R-:W-:Y:S01]  /*0840*/  FFMA R29, R12, R19, R29 ;  /* 0x000000130c1d7223 */ /* 0x002fe2000000001d */
[C---:B------:R-:W-:Y:S01]  /*0850*/  FFMA R12, R19.reuse, R13, R4 ;  /* 0x0000000d130c7223 */ /* 0x040fe20000000004 */
[----:B------:R-:W-:Y:S04]  /*0860*/  LDS.128 R8, [R3+0x10] ;  /* 0x0000100003087984 */ /* 0x000fe80000000c00 */
[----:B------:R-:W0:Y:S01]  /*0870*/  LDS.128 R4, [R22+0x800] ;  /* 0x0008000016047984 */ /* 0x000e220000000c00 */
[C---:B------:R-:W-:Y:S01]  /*0880*/  FFMA R13, R19.reuse, R14, R17 ;  /* 0x0000000e130d7223 */ /* 0x040fe20000000011 */
[----:B------:R-:W-:-:S02]  /*0890*/  FFMA R14, R19, R15, R18 ;  /* 0x0000000f130e7223 */ /* 0x000fc40000000012 */
[----:B------:R-:W1:Y:S01]  /*08a0*/  LDS.128 R16, [R22+0xa00] ;  /* 0x000a000016107984 */ /* 0x000e620000000c00 */
[C---:B0-----:R-:W-:Y:S01]  /*08b0*/  FFMA R29, R8.reuse, R4, R29 ;  /* 0x00000004081d7223 */ /* 0x041fe2000000001d */
[C---:B------:R-:W-:Y:S01]  /*08c0*/  FFMA R12, R8.reuse, R5, R12 ;  /* 0x00000005080c7223 */ /* 0x040fe2000000000c */
[C---:B------:R-:W-:Y:S01]  /*08d0*/  FFMA R13, R8.reuse, R6, R13 ;  /* 0x00000006080d7223 */ /* 0x040fe2000000000d */
[----:B------:R-:W-:Y:S02]  /*08e0*/  FFMA R8, R8, R7, R14 ;  /* 0x0000000708087223 */ /* 0x000fe4000000000e */
[----:B------:R-:W0:Y:S01]  /*08f0*/  LDS.128 R4, [R22+0xc00] ;  /* 0x000c000016047984 */ /* 0x000e220000000c00 */
[C---:B-1----:R-:W-:Y:S01]  /*0900*/  FFMA R17, R9.reuse, R17, R12 ;  /* 0x0000001109117223 */ /* 0x042fe2000000000c */
[C---:B------:R-:W-:Y:S02]  /*0910*/  FFMA R18, R9.reuse, R18, R13 ;  /* 0x0000001209127223 */ /* 0x040fe4000000000d */
[----:B------:R-:W1:Y:S01]  /*0920*/  LDS.128 R12, [R22+0xe00] ;  /* 0x000e0000160c7984 */ /* 0x000e620000000c00 */
[----:B------:R-:W-:Y:S01]  /*0930*/  FFMA R29, R16, R9, R29 ;  /* 0x00000009101d7223 */ /* 0x000fe2000000001d */
[----:B------:R-:W-:-:S03]  /*0940*/  FFMA R8, R9, R19, R8 ;  /* 0x0000001309087223 */ /* 0x000fc60000000008 */
[----:B0-----:R-:W-:Y:S01]  /*0950*/  FFMA R29, R4, R10, R29 ;  /* 0x0000000a041d7223 */ /* 0x001fe2000000001d */
[C---:B------:R-:W-:Y:S01]  /*0960*/  FFMA R4, R10.reuse, R5, R17 ;  /* 0x000000050a047223 */ /* 0x040fe20000000011 */
[C---:B------:R-:W-:Y:S01]  /*0970*/  FFMA R9, R10.reuse, R6, R18 ;  /* 0x000000060a097223 */ /* 0x040fe20000000012 */
[----:B------:R-:W-:Y:S01]  /*0980*/  FFMA R10, R10, R7, R8 ;  /* 0x000000070a0a7223 */ /* 0x000fe20000000008 */
[----:B-1----:R-:W-:Y:S01]  /*0990*/  FFMA R29, R12, R11, R29 ;  /* 0x0000000b0c1d7223 */ /* 0x002fe2000000001d */
[C---:B------:R-:W-:Y:S01]  /*09a0*/  FFMA R12, R11.reuse, R13, R4 ;  /* 0x0000000d0b0c7223 */ /* 0x040fe20000000004 */
[----:B------:R-:W-:Y:S01]  /*09b0*/  LDS.128 R16, [R22+0x1000] ;  /* 0x0010000016107984 */ /* 0x000fe20000000c00 */
[----:B------:R-:W-:-:S03]  /*09c0*/  FFMA R13, R11, R14, R9 ;  /* 0x0000000e0b0d7223 */ /* 0x000fc60000000009 */
[----:B------:R-:W0:Y:S01]  /*09d0*/  LDS.128 R4, [R3+0x20] ;  /* 0x0000200003047984 */ /* 0x000e220000000c00 */
[----:B------:R-:W-:-:S03]  /*09e0*/  FFMA R14, R11, R15, R10 ;  /* 0x0000000f0b0e7223 */ /* 0x000fc6000000000a */
        /* <DEDUP_REMOVED lines=52> */
[----:B------:R-:W-:Y:S01]  /*0d30*/  FFMA R4, R5, R11, R4 ;  /* 0x0000000b05047223 */ /* 0x000fe20000000004 */
[----:B0-----:R-:W-:-:S02]  /*0d40*/  FFMA R8, R6, R17, R9 ;  /* 0x0000001106087223 */ /* 0x001fc40000000009 */
[----:B------:R-:W-:Y:S01]  /*0d50*/  FFMA R5, R16, R6, R29 ;  /* 0x0000000610057223 */ /* 0x000fe2000000001d */
[C---:B------:R-:W-:Y:S01]  /*0d60*/  FFMA R29, R6.reuse, R18, R10 ;  /* 0x00000012061d7223 */ /* 0x040fe2000000000a */
[----:B------:R-:W-:Y:S01]  /*0d70*/  FFMA R6, R6, R19, R4 ;  /* 0x0000001306067223 */ /* 0x000fe20000000004 */
[C---:B-1----:R-:W-:Y:S01]  /*0d80*/  FFMA R4, R7.reuse, R13, R8 ;  /* 0x0000000d07047223 */ /* 0x042fe20000000008 */
[----:B------:R-:W-:Y:S04]  /*0d90*/  LDS.128 R16, [R22+0x2800] ;  /* 0x0028000016107984 */ /* 0x000fe80000000c00 */
[----:B------:R-:W0:Y:S01]  /*0da0*/  LDS.128 R8, [R3+0x50] ;  /* 0x0000500003087984 */ /* 0x000e220000000c00 */
[----:B------:R-:W-:Y:S01]  /*0db0*/  FFMA R5, R12, R7, R5 ;  /* 0x000000070c057223 */ /* 0x000fe20000000005 */
        /* <DEDUP_REMOVED lines=8> */
[----:B-1----:R-:W-:Y:S01]  /*0e40*/  FFMA R12, R12, R9, R5 ;  /* 0x000000090c0c7223 */ /* 0x002fe20000000005 */
[C---:B------:R-:W-:Y:S02]  /*0e50*/  FFMA R13, R9.reuse, R13, R4 ;  /* 0x0000000d090d7223 */ /* 0x040fe40000000004 */
[----:B------:R-:W1:Y:S01]  /*0e60*/  LDS.128 R4, [R22+0x2e00] ;  /* 0x002e000016047984 */ /* 0x000e620000000c00 */
[C---:B------:R-:W-:Y:S01]  /*0e70*/  FFMA R29, R9.reuse, R14, R29 ;  /* 0x0000000e091d7223 */ /* 0x040fe2000000001d */
[----:B------:R-:W-:Y:S01]  /*0e80*/  FFMA R8, R9, R15, R8 ;  /* 0x0000000f09087223 */ /* 0x000fe20000000008 */
[----:B0-----:R-:W-:Y:S01]  /*0e90*/  FFMA R9, R16, R10, R12 ;  /* 0x0000000a10097223 */ /* 0x001fe2000000000c */
[C---:B------:R-:W-:Y:S01]  /*0ea0*/  FFMA R12, R10.reuse, R17, R13 ;  /* 0x000000110a0c7223 */ /* 0x040fe2000000000d */
[C---:B------:R-:W-:Y:S01]  /*0eb0*/  FFMA R29, R10.reuse, R18, R29 ;  /* 0x000000120a1d7223 */ /* 0x040fe2000000001d */
[----:B------:R-:W-:-:S02]  /*0ec0*/  FFMA R10, R10, R19, R8 ;  /* 0x000000130a0a7223 */ /* 0x000fc40000000008 */
[C---:B-1----:R-:W-:Y:S01]  /*0ed0*/  FFMA R8, R11.reuse, R5, R12 ;  /* 0x000000050b087223 */ /* 0x042fe2000000000c */
[----:B------:R-:W-:Y:S04]  /*0ee0*/  LDS.128 R16, [R22+0x3000] ;  /* 0x0030000016107984 */ /* 0x000fe80000000c00 */
[----:B------:R-:W0:Y:S01]  /*0ef0*/  LDS.128 R12, [R3+0x60] ;  /* 0x00006000030c7984 */ /* 0x000e220000000c00 */
[----:B------:R-:W-:Y:S01]  /*0f00*/  FFMA R9, R4, R11, R9 ;  /* 0x0000000b04097223 */ /* 0x000fe20000000009 */
[C---:B------:R-:W-:Y:S01]  /*0f10*/  FFMA R29, R11.reuse, R6, R29 ;  /* 0x000000060b1d7223 */ /* 0x040fe2000000001d */
[----:B------:R-:W-:Y:S02]  /*0f20*/  FFMA R10, R11, R7, R10 ;  /* 0x000000070b0a7223 */ /* 0x000fe4000000000a */
        /* <DEDUP_REMOVED lines=15> */
[----:B------:R-:W-:Y:S04]  /*1020*/  LDS.128 R4, [R3+0x70] ;  /* 0x0000700003047984 */ /* 0x000fe80000000c00 */
[----:B------:R-:W0:Y:S01]  /*1030*/  LDS.128 R16, [R22+0x3800] ;  /* 0x0038000016107984 */ /* 0x000e220000000c00 */
[----:B-1----:R-:W-:Y:S01]  /*1040*/  FFMA R13, R8, R15, R13 ;  /* 0x0000000f080d7223 */ /* 0x002fe2000000000d */
[C---:B------:R-:W-:Y:S01]  /*1050*/  FFMA R12, R15.reuse, R9, R12 ;  /* 0x000000090f0c7223 */ /* 0x040fe2000000000c */
[C---:B------:R-:W-:Y:S01]  /*1060*/  FFMA R29, R15.reuse, R10, R29 ;  /* 0x0000000a0f1d7223 */ /* 0x040fe2000000001d */
[----:B------:R-:W-:Y:S02]  /*1070*/  FFMA R14, R15, R11, R14 ;  /* 0x0000000b0f0e7223 */ /* 0x000fe4000000000e */
[----:B------:R-:W1:Y:S01]  /*1080*/  LDS.128 R8, [R22+0x3a00] ;  /* 0x003a000016087984 */ /* 0x000e620000000c00 */
[----:B------:R-:W-:Y:S01]  /*1090*/  UIADD3 UR4, UP0, UPT, UR4, 0x1, URZ ;  /* 0x0000000104047890 */ /* 0x000fe2000ff1e0ff */
[C---:B0-----:R-:W-:Y:S01]  /*10a0*/  FFMA R16, R4.reuse, R16, R13 ;  /* 0x0000001004107223 */ /* 0x041fe2000000000d */
[C---:B------:R-:W-:Y:S01]  /*10b0*/  FFMA R28, R4.reuse, R17, R12 ;  /* 0x00000011041c7223 */ /* 0x040fe2000000000c */
[C---:B------:R-:W-:Y:S01]  /*10c0*/  FFMA R29, R4.reuse, R18, R29 ;  /* 0x00000012041d7223 */ /* 0x040fe2000000001d */
[----:B------:R-:W-:-:S02]  /*10d0*/  FFMA R4, R4, R19, R14 ;  /* 0x0000001304047223 */ /* 0x000fc4000000000e */
[----:B------:R-:W0:Y:S01]  /*10e0*/  LDS.128 R12, [R22+0x3c00] ;  /* 0x003c0000160c7984 */ /* 0x000e220000000c00 */
[----:B-1----:R-:W-:-:S03]  /*10f0*/  FFMA R8, R8, R5, R16 ;  /* 0x0000000508087223 */ /* 0x002fc60000000010 */
[----:B------:R-:W1:Y:S01]  /*1100*/  LDS.128 R16, [R22+0x3e00] ;  /* 0x003e000016107984 */ /* 0x000e620000000c00 */
[----:B------:R-:W-:Y:S02]  /*1110*/  UIADD3.X UR5, UPT, UPT, URZ, UR5, URZ, UP0, !UPT ;  /* 0x00000005ff057290 */ /* 0x000fe400087fe4ff */
[----:B------:R-:W-:Y:S01]  /*1120*/  UISETP.GT.U32.AND UP0, UPT, UR7, UR4, UPT ;  /* 0x000000040700728c */ /* 0x000fe2000bf04070 */
[----:B------:R-:W-:-:S03]  /*1130*/  FFMA R9, R5, R9, R28 ;  /* 0x0000000905097223 */ /* 0x000fc6000000001c */
[----:B------:R-:W-:Y:S01]  /*1140*/  UISETP.GT.U32.AND.EX UP0, UPT, UR6, UR5, UPT, UP0 ;  /* 0x000000050600728c */ /* 0x000fe2000bf04100 */
[C---:B------:R-:W-:Y:S01]  /*1150*/  FFMA R29, R5.reuse, R10, R29 ;  /* 0x0000000a051d7223 */ /* 0x040fe2000000001d */
[----:B------:R-:W-:Y:S01]  /*1160*/  FFMA R4, R5, R11, R4 ;  /* 0x0000000b05047223 */ /* 0x000fe20000000004 */
[----:B------:R-:W-:Y:S02]  /*1170*/  IADD3 R24, PT, PT, R24, 0x20, RZ ;  /* 0x0000002018187810 */ /* 0x000fe40007ffe0ff */
[----:B------:R-:W-:Y:S01]  /*1180*/  IADD3 R23, PT, PT, R23, 0x20, RZ ;  /* 0x0000002017177810 */ /* 0x000fe20007ffe0ff */
[----:B0-----:R-:W-:Y:S01]  /*1190*/  FFMA R5, R12, R6, R8 ;  /* 0x000000060c057223 */ /* 0x001fe20000000008 */
[C---:B------:R-:W-:Y:S01]  /*11a0*/  FFMA R8, R6.reuse, R13, R9 ;  /* 0x0000000d06087223 */ /* 0x040fe20000000009 */
[C---:B------:R-:W-:Y:S01]  /*11b0*/  FFMA R29, R6.reuse, R14, R29 ;  /* 0x0000000e061d7223 */ /* 0x040fe2000000001d */
[----:B------:R-:W-:Y:S01]  /*11c0*/  FFMA R4, R6, R15, R4 ;  /* 0x0000000f06047223 */ /* 0x000fe20000000004 */
[----:B-1----:R-:W-:Y:S01]  /*11d0*/  FFMA R12, R16, R7, R5 ;  /* 0x00000007100c7223 */ /* 0x002fe20000000005 */
[C---:B------:R-:W-:Y:S01]  /*11e0*/  FFMA R13, R7.reuse, R17, R8 ;  /* 0x00000011070d7223 */ /* 0x040fe20000000008 */
[C---:B------:R-:W-:Y:S01]  /*11f0*/  FFMA R14, R7.reuse, R18, R29 ;  /* 0x00000012070e7223 */ /* 0x040fe2000000001d */
[----:B------:R-:W-:Y:S01]  /*1200*/  FFMA R15, R7, R19, R4 ;  /* 0x00000013070f7223 */ /* 0x000fe20000000004 */
[----:B------:R-:W-:Y:S06]  /*1210*/  BAR.SYNC.DEFER_BLOCKING 0x0 ;  /* 0x0000000000007b1d */ /* 0x000fec0000010000 */
[----:B------:R-:W-:Y:S05]  /*1220*/  BRA.U UP0, `(.L_x_1) ;  /* 0xfffffff100007547 */ /* 0x000fea000b83ffff */
.L_x_0:
[----:B------:R-:W0:Y:S01]  /*1230*/  LDCU.64 UR6, c[0x0][0x3b0] ;  /* 0x00007600ff0677ac */ /* 0x000e220008000a00 */
[----:B------:R-:W1:Y:S01]  /*1240*/  LDC.64 R2, c[0x0][0x390] ;  /* 0x0000e400ff027b82 */ /* 0x000e620000000a00 */
[----:B------:R-:W-:Y:S01]  /*1250*/  SHF.R.S32.HI R27, RZ, 0x1f, R26 ;  /* 0x0000001fff1b7819 */ /* 0x000fe2000001141a */
[----:B------:R-:W2:Y:S01]  /*1260*/  LDCU.64 UR8, c[0x0][0x3a0] ;  /* 0x00007400ff0877ac */ /* 0x000ea20008000a00 */
[----:B------:R-:W3:Y:S01]  /*1270*/  LDCU.64 UR4, c[0x0][0x398] ;  /* 0x00007300ff0477ac */ /* 0x000ee20008000a00 */
[C---:B0-----:R-:W-:Y:S02]  /*1280*/  ISETP.GE.U32.AND P2, PT, R26.reuse, UR6, PT ;  /* 0x000000061a007c0c */ /* 0x041fe4000bf46070 */
[----:B--2---:R-:W-:Y:S02]  /*1290*/  ISETP.LT.U32.AND P0, PT, R25, UR8, PT ;  /* 0x0000000819007c0c */ /* 0x004fe4000bf01070 */
[----:B------:R-:W-:Y:S01]  /*12a0*/  ISETP.GE.U32.AND.EX P2, PT, R27, UR7, PT, P2 ;  /* 0x000000071b007c0c */ /* 0x000fe2000bf46120 */
[----:B-1----:R-:W-:-:S03]  /*12b0*/  IMAD.WIDE R2, R26, 0x4, R2 ;  /* 0x000000041a027825 */ /* 0x002fc600078e0202 */
[----:B------:R-:W-:-:S13]  /*12c0*/  ISETP.LT.U32.AND.EX P2, PT, RZ, UR9, !P2, P0 ;  /* 0x00000009ff007c0c */ /* 0x000fda000d741100 */
[----:B------:R-:W2:Y:S01]  /*12d0*/  @P2 LDG.E R5, desc[UR10][R2.64] ;  /* 0x0000000a02052981 */ /* 0x000ea2000c1e1900 */
[----:B------:R-:W-:Y:S01]  /*12e0*/  IADD3 R0, PT, PT, R26, 0x1, RZ ;  /* 0x000000011a007810 */ /* 0x000fe20007ffe0ff */
[C---:B------:R-:W-:Y:S01]  /*12f0*/  IMAD.WIDE.U32 R6, R25.reuse, UR6, R26 ;  /* 0x0000000619067c25 */ /* 0x040fe2000f8e001a */
[C---:B------:R-:W-:Y:S02]  /*1300*/  ISETP.GE.U32.AND P0, PT, R25.reuse, UR8, PT ;  /* 0x0000000819007c0c */ /* 0x040fe4000bf06070 */
[----:B------:R-:W-:Y:S01]  /*1310*/  ISETP.GE.U32.AND P1, PT, R0, UR6, PT ;  /* 0x0000000600007c0c */ /* 0x000fe2000bf26070 */
[----:B------:R-:W-:Y:S01]  /*1320*/  IMAD R25, R25, UR7, R7 ;  /* 0x0000000719197c24 */ /* 0x000fe2000f8e0207 */
[----:B------:R-:W-:Y:S02]  /*1330*/  SHF.R.S32.HI R0, RZ, 0x1f, R0 ;  /* 0x0000001fff007819 */ /* 0x000fe40000011400 */
[----:B---3--:R-:W-:Y:S02]  /*1340*/  LEA R4, P3, R6, UR4, 0x2 ;  /* 0x0000000406047c11 */ /* 0x008fe4000f8610ff */
[----:B------:R-:W-:-:S04]  /*1350*/  ISETP.GE.U32.AND.EX P1, PT, R0, UR7, PT, P1 ;  /* 0x0000000700007c0c */ /* 0x000fc8000bf26110 */
[----:B------:R-:W-:Y:S01]  /*1360*/  ISETP.GE.U32.OR.EX P1, PT, RZ, UR9, P1, P0 ;  /* 0x00000009ff007c0c */ /* 0x000fe20008f26500 */
[----:B--2---:R-:W-:Y:S01]  /*1370*/  @P2 FADD R12, R5, R12 ;  /* 0x0000000c050c2221 */ /* 0x004fe20000000000 */
[----:B------:R-:W-:-:S04]  /*1380*/  LEA.HI.X R5, R6, UR5, R25, 0x2, P3 ;  /* 0x0000000506057c11 */ /* 0x000fc800098f1419 */
[----:B------:R-:W-:-:S05]  /*1390*/  @P2 FMNMX R7, RZ, R12, !PT ;  /* 0x0000000cff072209 */ /* 0x000fca0007800000 */
[----:B------:R0:W-:Y:S04]  /*13a0*/  @P2 STG.E desc[UR10][R4.64], R7 ;  /* 0x0000000704002986 */ /* 0x0001e8000c10190a */
[----:B------:R-:W2:Y:S01]  /*13b0*/  @!P1 LDG.E R0, desc[UR10][R2.64+0x4] ;  /* 0x0000040a02009981 */ /* 0x000ea2000c1e1900 */
[----:B------:R-:W-:-:S04]  /*13c0*/  IADD3 R6, PT, PT, R26, 0x2, RZ ;  /* 0x000000021a067810 */ /* 0x000fc80007ffe0ff */
[----:B------:R-:W-:Y:S02]  /*13d0*/  SHF.R.S32.HI R8, RZ, 0x1f, R6 ;  /* 0x0000001fff087819 */ /* 0x000fe40000011406 */
[----:B------:R-:W-:-:S04]  /*13e0*/  ISETP.GE.U32.AND P2, PT, R6, UR6, PT ;  /* 0x0000000606007c0c */ /* 0x000fc8000bf46070 */
[----:B------:R-:W-:-:S04]  /*13f0*/  ISETP.GE.U32.AND.EX P2, PT, R8, UR7, PT, P2 ;  /* 0x0000000708007c0c */ /* 0x000fc8000bf46120 */
[----:B------:R-:W-:Y:S01]  /*1400*/  ISETP.GE.U32.OR.EX P2, PT, RZ, UR9, P2, P0 ;  /* 0x00000009ff007c0c */ /* 0x000fe20009746500 */
[----:B--2---:R-:W-:-:S05]  /*1410*/  @!P1 FADD R0, R0, R13 ;  /* 0x0000000d00009221 */ /* 0x004fca0000000000 */
[----:B------:R-:W-:-:S05]  /*1420*/  @!P1 FMNMX R9, RZ, R0, !PT ;  /* 0x00000000ff099209 */ /* 0x000fca0007800000 */
[----:B------:R0:W-:Y:S04]  /*1430*/  @!P1 STG.E desc[UR10][R4.64+0x4], R9 ;  /* 0x0000040904009986 */ /* 0x0001e8000c10190a */
        /* <DEDUP_REMOVED lines=8> */
[----:B------:R0:W-:Y:S02]  /*14c0*/  @!P2 STG.E desc[UR10][R4.64+0x8], R11 ;  /* 0x0000080b0400a986 */ /* 0x0001e4000c10190a */
[----:B------:R-:W-:Y:S05]  /*14d0*/  @P1 EXIT ;  /* 0x000000000000194d */ /* 0x000fea0003800000 */
[----:B------:R-:W2:Y:S02]  /*14e0*/  LDG.E R2, desc[UR10][R2.64+0xc] ;  /* 0x00000c0a02027981 */ /* 0x000ea4000c1e1900 */
[----:B--2---:R-:W-:-:S05]  /*14f0*/  FADD R15, R2, R15 ;  /* 0x0000000f020f7221 */ /* 0x004fca0000000000 */
[----:B------:R-:W-:-:S05]  /*1500*/  FMNMX R15, RZ, R15, !PT ;  /* 0x0000000fff0f7209 */ /* 0x000fca0007800000 */
[----:B------:R-:W-:Y:S01]  /*1510*/  STG.E desc[UR10][R4.64+0xc], R15 ;  /* 0x00000c0f04007986 */ /* 0x000fe2000c10190a */
[----:B------:R-:W-:Y:S05]  /*1520*/  EXIT ;  /* 0x000000000000794d */ /* 0x000fea0003800000 */
.L_x_2:
[----:B------:R-:W-:-:S00]  /*1530*/  BRA `(.L_x_2) ;  /* 0xfffffffc00fc7947 */ /* 0x000fc0000383ffff */
[----:B------:R-:W-:-:S00]  /*1540*/  NOP ;  /* 0x0000000000007918 */ /* 0x000fc00000000000 */
        /* <DEDUP_REMOVED lines=11> */
.L_x_3:


//--------------------- .nv.shared._Z31gemm_bias_relu_kernel_coarsenedPKfS0_S0_Pfmmm --------------------------
	.section	.nv.shared._Z31gemm_bias_relu_kernel_coarsenedPKfS0_S0_Pfmmm,"aw",@nobits
	.sectionflags	@""
	.align	4
.nv.shared._Z31gemm_bias_relu_kernel_coarsenedPKfS0_S0_Pfmmm:
	.zero		21504


//--------------------- .nv.shared.reserved.0     --------------------------
	.section	.nv.shared.reserved.0,"aw",@nobits
	.weak		__nv_reservedSMEM_offset_0_alias
	.size		__nv_reservedSMEM_offset_0_alias, 0, 64
	.other		__nv_reservedSMEM_offset_0_alias,@"STO_CUDA_RESERVED_SHARED STV_DEFAULT"
__nv_reservedSMEM_offset_0_alias:
	.zero		0
	.zero		64


//--------------------- .nv.constant0._Z31gemm_bias_relu_kernel_coarsenedPKfS0_S0_Pfmmm --------------------------
	.section	.nv.constant0._Z31gemm_bias_relu_kernel_coarsenedPKfS0_S0_Pfmmm,"a",@progbits
	.sectionflags	@""
	.align	4
.nv.constant0._Z31gemm_bias_relu_kernel_coarsenedPKfS0_S0_Pfmmm:
	.zero		952


//--------------------- SYMBOLS --------------------------

	.type		.nv.reservedSmem.offset0,@object
	.size		.nv.reservedSmem.offset0,0x4
	.type		.nv.reservedSmem.cap,@object
	.size		.nv.reservedSmem.cap,0x4
